//
// Generated by NVIDIA NVVM Compiler
//
// Compiler Build ID: CL-36424714
// Cuda compilation tools, release 13.0, V13.0.88
// Based on NVVM 20.0.0
//

.version 9.0
.target sm_100
.address_size 64

	// .globl	default_function_kernel_1

.visible .entry default_function_kernel_1(
	.param .u64 .ptr .align 1 default_function_kernel_1_param_0,
	.param .u64 .ptr .align 1 default_function_kernel_1_param_1
)
.maxntid 4
{
	.reg .pred 	%p<2>;
	.reg .b32 	%r<8>;
	.reg .b32 	%f<3>;
	.reg .b64 	%rd<8>;

	ld.param.u64 	%rd1, [default_function_kernel_1_param_0];
	ld.param.u64 	%rd2, [default_function_kernel_1_param_1];
	mov.u32 	%r1, %ctaid.x;
	shl.b32 	%r3, %r1, 1;
	mov.u32 	%r2, %tid.x;
	shr.u32 	%r4, %r2, 1;
	or.b32  	%r5, %r3, %r4;
	setp.gt.u32 	%p1, %r5, 170;
	@%p1 bra 	$L__BB0_2;
	cvta.to.global.u64 	%rd3, %rd2;
	cvta.to.global.u64 	%rd4, %rd1;
	shl.b32 	%r6, %r1, 2;
	or.b32  	%r7, %r6, %r2;
	mul.wide.u32 	%rd5, %r7, 4;
	add.s64 	%rd6, %rd3, %rd5;
	ld.global.nc.f32 	%f1, [%rd6];
	mul.f32 	%f2, %f1, 0f3D17B427;
	add.s64 	%rd7, %rd4, %rd5;
	st.global.f32 	[%rd7], %f2;
$L__BB0_2:
	ret;

}
	// .globl	default_function_kernel
.visible .entry default_function_kernel(
	.param .u64 .ptr .align 1 default_function_kernel_param_0,
	.param .u64 .ptr .align 1 default_function_kernel_param_1
)
.maxntid 2
{
	.reg .b32 	%r<7>;
	.reg .b32 	%f<55>;
	.reg .b64 	%rd<9>;

	ld.param.u64 	%rd1, [default_function_kernel_param_0];
	ld.param.u64 	%rd2, [default_function_kernel_param_1];
	cvta.to.global.u64 	%rd3, %rd2;
	cvta.to.global.u64 	%rd4, %rd1;
	mov.u32 	%r1, %ctaid.x;
	shl.b32 	%r2, %r1, 1;
	mov.u32 	%r3, %tid.x;
	or.b32  	%r4, %r2, %r3;
	mul.wide.u32 	%rd5, %r4, 4;
	add.s64 	%rd6, %rd4, %rd5;
	mul.lo.s32 	%r5, %r3, 27;
	mad.lo.s32 	%r6, %r1, 54, %r5;
	mul.wide.u32 	%rd7, %r6, 4;
	add.s64 	%rd8, %rd3, %rd7;
	ld.global.nc.f32 	%f1, [%rd8];
	add.f32 	%f2, %f1, 0f00000000;
	ld.global.nc.f32 	%f3, [%rd8+4];
	add.f32 	%f4, %f2, %f3;
	ld.global.nc.f32 	%f5, [%rd8+8];
	add.f32 	%f6, %f4, %f5;
	ld.global.nc.f32 	%f7, [%rd8+12];
	add.f32 	%f8, %f6, %f7;
	ld.global.nc.f32 	%f9, [%rd8+16];
	add.f32 	%f10, %f8, %f9;
	ld.global.nc.f32 	%f11, [%rd8+20];
	add.f32 	%f12, %f10, %f11;
	ld.global.nc.f32 	%f13, [%rd8+24];
	add.f32 	%f14, %f12, %f13;
	ld.global.nc.f32 	%f15, [%rd8+28];
	add.f32 	%f16, %f14, %f15;
	ld.global.nc.f32 	%f17, [%rd8+32];
	add.f32 	%f18, %f16, %f17;
	ld.global.nc.f32 	%f19, [%rd8+36];
	add.f32 	%f20, %f18, %f19;
	ld.global.nc.f32 	%f21, [%rd8+40];
	add.f32 	%f22, %f20, %f21;
	ld.global.nc.f32 	%f23, [%rd8+44];
	add.f32 	%f24, %f22, %f23;
	ld.global.nc.f32 	%f25, [%rd8+48];
	add.f32 	%f26, %f24, %f25;
	ld.global.nc.f32 	%f27, [%rd8+52];
	add.f32 	%f28, %f26, %f27;
	ld.global.nc.f32 	%f29, [%rd8+56];
	add.f32 	%f30, %f28, %f29;
	ld.global.nc.f32 	%f31, [%rd8+60];
	add.f32 	%f32, %f30, %f31;
	ld.global.nc.f32 	%f33, [%rd8+64];
	add.f32 	%f34, %f32, %f33;
	ld.global.nc.f32 	%f35, [%rd8+68];
	add.f32 	%f36, %f34, %f35;
	ld.global.nc.f32 	%f37, [%rd8+72];
	add.f32 	%f38, %f36, %f37;
	ld.global.nc.f32 	%f39, [%rd8+76];
	add.f32 	%f40, %f38, %f39;
	ld.global.nc.f32 	%f41, [%rd8+80];
	add.f32 	%f42, %f40, %f41;
	ld.global.nc.f32 	%f43, [%rd8+84];
	add.f32 	%f44, %f42, %f43;
	ld.global.nc.f32 	%f45, [%rd8+88];
	add.f32 	%f46, %f44, %f45;
	ld.global.nc.f32 	%f47, [%rd8+92];
	add.f32 	%f48, %f46, %f47;
	ld.global.nc.f32 	%f49, [%rd8+96];
	add.f32 	%f50, %f48, %f49;
	ld.global.nc.f32 	%f51, [%rd8+100];
	add.f32 	%f52, %f50, %f51;
	ld.global.nc.f32 	%f53, [%rd8+104];
	add.f32 	%f54, %f52, %f53;
	st.global.f32 	[%rd6], %f54;
	ret;

}


// ===== COMPILED SASS (sm_100) =====

	.target	sm_100

	.elftype	@"ET_EXEC"


//--------------------- .note.nv.tkinfo           --------------------------
	.section	.note.nv.tkinfo,"",@"SHT_NOTE"
	.sectionflags	@"SHF_NOTE_NV_TKINFO"
	.tkinfo
        /*0018*/ 	.word	0x00000002
        /*0030*/ 	.string	""
        /*0030*/ 	.string	"ptxas"
        /*0030*/ 	.string	"Cuda compilation tools, release 13.0, V13.0.88"
        /*0030*/ 	.string	"Build cuda_13.0.r13.0/compiler.36424714_0"
        /*0030*/ 	.string	"-arch sm_100 -m 64 "



//--------------------- .note.nv.cuinfo           --------------------------
	.section	.note.nv.cuinfo,"",@"SHT_NOTE"
	.sectionflags	@"SHF_NOTE_NV_CUINFO"
        /*0018*/ 	.short	0x0002
        /*001a*/ 	.short	0x0064
        /*001c*/ 	.short	0x0082
	.zero		2


//--------------------- .nv.info                  --------------------------
	.section	.nv.info,"",@"SHT_CUDA_INFO"
	.align	4


	//----- nvinfo : EIATTR_REGCOUNT
	.align		4
        /*0000*/ 	.byte	0x04, 0x2f
        /*0002*/ 	.short	(.L_1 - .L_0)
	.align		4
.L_0:
        /*0004*/ 	.word	index@(default_function_kernel_1)
        /*0008*/ 	.word	0x0000000a


	//----- nvinfo : EIATTR_FRAME_SIZE
	.align		4
.L_1:
        /*000c*/ 	.byte	0x04, 0x11
        /*000e*/ 	.short	(.L_3 - .L_2)
	.align		4
.L_2:
        /*0010*/ 	.word	index@(default_function_kernel_1)
        /*0014*/ 	.word	0x00000000


	//----- nvinfo : EIATTR_REGCOUNT
	.align		4
.L_3:
        /*0018*/ 	.byte	0x04, 0x2f
        /*001a*/ 	.short	(.L_5 - .L_4)
	.align		4
.L_4:
        /*001c*/ 	.word	index@(default_function_kernel)
        /*0020*/ 	.word	0x0000003c


	//----- nvinfo : EIATTR_FRAME_SIZE
	.align		4
.L_5:
        /*0024*/ 	.byte	0x04, 0x11
        /*0026*/ 	.short	(.L_7 - .L_6)
	.align		4
.L_6:
        /*0028*/ 	.word	index@(default_function_kernel)
        /*002c*/ 	.word	0x00000000


	//----- nvinfo : EIATTR_MIN_STACK_SIZE
	.align		4
.L_7:
        /*0030*/ 	.byte	0x04, 0x12
        /*0032*/ 	.short	(.L_9 - .L_8)
	.align		4
.L_8:
        /*0034*/ 	.word	index@(default_function_kernel)
        /*0038*/ 	.word	0x00000000


	//----- nvinfo : EIATTR_MIN_STACK_SIZE
	.align		4
.L_9:
        /*003c*/ 	.byte	0x04, 0x12
        /*003e*/ 	.short	(.L_11 - .L_10)
	.align		4
.L_10:
        /*0040*/ 	.word	index@(default_function_kernel_1)
        /*0044*/ 	.word	0x00000000
.L_11:


//--------------------- .nv.compat                --------------------------
	.section	.nv.compat,"",@"SHT_CUDA_COMPAT_INFO"
	.align	4
        /*0000*/ 	.byte	0x02, 0x09, 0x00, 0x00, 0x02, 0x02, 0x01, 0x00, 0x02, 0x05, 0x05, 0x00, 0x03, 0x07, 0x01, 0x01
        /*0010*/ 	.byte	0x02, 0x03, 0x00, 0x00, 0x02, 0x06, 0x01, 0x00, 0x04, 0x0b, 0x08, 0x00, 0x09, 0x00, 0x00, 0x00
        /*0020*/ 	.byte	0x00, 0x00, 0x00, 0x00


//--------------------- .nv.info.default_function_kernel --------------------------
	.section	.nv.info.default_function_kernel,"",@"SHT_CUDA_INFO"
	.sectionflags	@""
	.align	4


	//----- nvinfo : EIATTR_CUDA_API_VERSION
	.align		4
        /*0000*/ 	.byte	0x04, 0x37
        /*0002*/ 	.short	(.L_13 - .L_12)
.L_12:
        /*0004*/ 	.word	0x00000082


	//----- nvinfo : EIATTR_KPARAM_INFO
	.align		4
.L_13:
        /*0008*/ 	.byte	0x04, 0x17
        /*000a*/ 	.short	(.L_15 - .L_14)
.L_14:
        /*000c*/ 	.word	0x00000000
        /*0010*/ 	.short	0x0001
        /*0012*/ 	.short	0x0008
        /*0014*/ 	.byte	0x00, 0xf5, 0x21, 0x00


	//----- nvinfo : EIATTR_KPARAM_INFO
	.align		4
.L_15:
        /*0018*/ 	.byte	0x04, 0x17
        /*001a*/ 	.short	(.L_17 - .L_16)
.L_16:
        /*001c*/ 	.word	0x00000000
        /*0020*/ 	.short	0x0000
        /*0022*/ 	.short	0x0000
        /*0024*/ 	.byte	0x00, 0xf5, 0x21, 0x00


	//----- nvinfo : EIATTR_SPARSE_MMA_MASK
	.align		4
.L_17:
        /*0028*/ 	.byte	0x03, 0x50
        /*002a*/ 	.short	0x0000


	//----- nvinfo : EIATTR_MAXREG_COUNT
	.align		4
        /*002c*/ 	.byte	0x03, 0x1b
        /*002e*/ 	.short	0x00ff


	//----- nvinfo : EIATTR_MERCURY_ISA_VERSION
	.align		4
        /*0030*/ 	.byte	0x03, 0x5f
        /*0032*/ 	.short	0x0101


	//----- nvinfo : EIATTR_VRC_CTA_INIT_COUNT
	.align		4
        /*0034*/ 	.byte	0x02, 0x4a
	.zero		1
	.zero		1


	//----- nvinfo : EIATTR_EXIT_INSTR_OFFSETS
	.align		4
        /*0038*/ 	.byte	0x04, 0x1c
        /*003a*/ 	.short	(.L_19 - .L_18)


	//   ....[0]....
.L_18:
        /*003c*/ 	.word	0x00000430


	//----- nvinfo : EIATTR_MAX_THREADS
	.align		4
.L_19:
        /*0040*/ 	.byte	0x04, 0x05
        /*0042*/ 	.short	(.L_21 - .L_20)
.L_20:
        /*0044*/ 	.word	0x00000002
        /*0048*/ 	.word	0x00000001
        /*004c*/ 	.word	0x00000001


	//----- nvinfo : EIATTR_CBANK_PARAM_SIZE
	.align		4
.L_21:
        /*0050*/ 	.byte	0x03, 0x19
        /*0052*/ 	.short	0x0010


	//----- nvinfo : EIATTR_PARAM_CBANK
	.align		4
        /*0054*/ 	.byte	0x04, 0x0a
        /*0056*/ 	.short	(.L_23 - .L_22)
	.align		4
.L_22:
        /*0058*/ 	.word	index@(.nv.constant0.default_function_kernel)
        /*005c*/ 	.short	0x0380
        /*005e*/ 	.short	0x0010


	//----- nvinfo : EIATTR_SW_WAR
	.align		4
.L_23:
        /*0060*/ 	.byte	0x04, 0x36
        /*0062*/ 	.short	(.L_25 - .L_24)
.L_24:
        /*0064*/ 	.word	0x00000008
.L_25:


//--------------------- .nv.info.default_function_kernel_1 --------------------------
	.section	.nv.info.default_function_kernel_1,"",@"SHT_CUDA_INFO"
	.sectionflags	@""
	.align	4


	//----- nvinfo : EIATTR_CUDA_API_VERSION
	.align		4
        /*0000*/ 	.byte	0x04, 0x37
        /*0002*/ 	.short	(.L_27 - .L_26)
.L_26:
        /*0004*/ 	.word	0x00000082


	//----- nvinfo : EIATTR_KPARAM_INFO
	.align		4
.L_27:
        /*0008*/ 	.byte	0x04, 0x17
        /*000a*/ 	.short	(.L_29 - .L_28)
.L_28:
        /*000c*/ 	.word	0x00000000
        /*0010*/ 	.short	0x0001
        /*0012*/ 	.short	0x0008
        /*0014*/ 	.byte	0x00, 0xf5, 0x21, 0x00


	//----- nvinfo : EIATTR_KPARAM_INFO
	.align		4
.L_29:
        /*0018*/ 	.byte	0x04, 0x17
        /*001a*/ 	.short	(.L_31 - .L_30)
.L_30:
        /*001c*/ 	.word	0x00000000
        /*0020*/ 	.short	0x0000
        /*0022*/ 	.short	0x0000
        /*0024*/ 	.byte	0x00, 0xf5, 0x21, 0x00


	//----- nvinfo : EIATTR_SPARSE_MMA_MASK
	.align		4
.L_31:
        /*0028*/ 	.byte	0x03, 0x50
        /*002a*/ 	.short	0x0000


	//----- nvinfo : EIATTR_MAXREG_COUNT
	.align		4
        /*002c*/ 	.byte	0x03, 0x1b
        /*002e*/ 	.short	0x00ff


	//----- nvinfo : EIATTR_MERCURY_ISA_VERSION
	.align		4
        /*0030*/ 	.byte	0x03, 0x5f
        /*0032*/ 	.short	0x0101


	//----- nvinfo : EIATTR_VRC_CTA_INIT_COUNT
	.align		4
        /*0034*/ 	.byte	0x02, 0x4a
	.zero		1
	.zero		1


	//----- nvinfo : EIATTR_EXIT_INSTR_OFFSETS
	.align		4
        /*0038*/ 	.byte	0x04, 0x1c
        /*003a*/ 	.short	(.L_33 - .L_32)


	//   ....[0]....
.L_32:
        /*003c*/ 	.word	0x00000070


	//   ....[1]....
        /*0040*/ 	.word	0x00000120


	//----- nvinfo : EIATTR_MAX_THREADS
	.align		4
.L_33:
        /*0044*/ 	.byte	0x04, 0x05
        /*0046*/ 	.short	(.L_35 - .L_34)
.L_34:
        /*0048*/ 	.word	0x00000004
        /*004c*/ 	.word	0x00000001
        /*0050*/ 	.word	0x00000001


	//----- nvinfo : EIATTR_CBANK_PARAM_SIZE
	.align		4
.L_35:
        /*0054*/ 	.byte	0x03, 0x19
        /*0056*/ 	.short	0x0010


	//----- nvinfo : EIATTR_PARAM_CBANK
	.align		4
        /*0058*/ 	.byte	0x04, 0x0a
        /*005a*/ 	.short	(.L_37 - .L_36)
	.align		4
.L_36:
        /*005c*/ 	.word	index@(.nv.constant0.default_function_kernel_1)
        /*0060*/ 	.short	0x0380
        /*0062*/ 	.short	0x0010


	//----- nvinfo : EIATTR_SW_WAR
	.align		4
.L_37:
        /*0064*/ 	.byte	0x04, 0x36
        /*0066*/ 	.short	(.L_39 - .L_38)
.L_38:
        /*0068*/ 	.word	0x00000008
.L_39:


//--------------------- .nv.callgraph             --------------------------
	.section	.nv.callgraph,"",@"SHT_CUDA_CALLGRAPH"
	.align	4
	.sectionentsize	8
	.align		4
        /*0000*/ 	.word	0x00000000
	.align		4
        /*0004*/ 	.word	0xffffffff
	.align		4
        /*0008*/ 	.word	0x00000000
	.align		4
        /*000c*/ 	.word	0xfffffffe
	.align		4
        /*0010*/ 	.word	0x00000000
	.align		4
        /*0014*/ 	.word	0xfffffffd
	.align		4
        /*0018*/ 	.word	0x00000000
	.align		4
        /*001c*/ 	.word	0xfffffffc


//--------------------- .text.default_function_kernel --------------------------
	.section	.text.default_function_kernel,"ax",@progbits
	.align	128
        .global         default_function_kernel
        .type           default_function_kernel,@function
        .size           default_function_kernel,(.L_x_2 - default_function_kernel)
        .other          default_function_kernel,@"STO_CUDA_ENTRY STV_DEFAULT"
default_function_kernel:
.text.default_function_kernel:
[----:B------:R-:W-:Y:S01]  /*0000*/  LDC R1, c[0x0][0x37c] ;  /* 0x0000df00ff017b82 */ /* 0x000fe20000000800 */
[----:B------:R-:W0:Y:S07]  /*0010*/  S2R R57, SR_CTAID.X ;  /* 0x0000000000397919 */ /* 0x000e2e0000002500 */
[----:B------:R-:W1:Y:S01]  /*0020*/  LDC.64 R2, c[0x0][0x388] ;  /* 0x0000e200ff027b82 */ /* 0x000e620000000a00 */
[----:B------:R-:W2:Y:S01]  /*0030*/  LDCU.64 UR4, c[0x0][0x358] ;  /* 0x00006b00ff0477ac */ /* 0x000ea20008000a00 */
[----:B------:R-:W0:Y:S02]  /*0040*/  S2R R0, SR_TID.X ;  /* 0x0000000000007919 */ /* 0x000e240000002100 */
[----:B0-----:R-:W-:-:S05]  /*0050*/  LEA R5, R57, R0, 0x1 ;  /* 0x0000000039057211 */ /* 0x001fca00078e08ff */
[----:B------:R-:W-:-:S04]  /*0060*/  IMAD R5, R5, 0x1b, RZ ;  /* 0x0000001b05057824 */ /* 0x000fc800078e02ff */
[----:B-1----:R-:W-:-:S05]  /*0070*/  IMAD.WIDE.U32 R2, R5, 0x4, R2 ;  /* 0x0000000405027825 */ /* 0x002fca00078e0002 */
[----:B--2---:R-:W2:Y:S04]  /*0080*/  LDG.E.CONSTANT R4, desc[UR4][R2.64] ;  /* 0x0000000402047981 */ /* 0x004ea8000c1e9900 */
[----:B------:R-:W3:Y:S04]  /*0090*/  LDG.E.CONSTANT R5, desc[UR4][R2.64+0x4] ;  /* 0x0000040402057981 */ /* 0x000ee8000c1e9900 */
[----:B------:R-:W4:Y:S04]  /*00a0*/  LDG.E.CONSTANT R7, desc[UR4][R2.64+0x8] ;  /* 0x0000080402077981 */ /* 0x000f28000c1e9900 */
[----:B------:R-:W5:Y:S04]  /*00b0*/  LDG.E.CONSTANT R9, desc[UR4][R2.64+0xc] ;  /* 0x00000c0402097981 */ /* 0x000f68000c1e9900 */
        /* <DEDUP_REMOVED lines=22> */
[----:B------:R0:W5:Y:S02]  /*0220*/  LDG.E.CONSTANT R55, desc[UR4][R2.64+0x68] ;  /* 0x0000680402377981 */ /* 0x000164000c1e9900 */
[----:B0-----:R-:W0:Y:S01]  /*0230*/  LDC.64 R2, c[0x0][0x380] ;  /* 0x0000e000ff027b82 */ /* 0x001e220000000a00 */
[----:B--2---:R-:W-:-:S04]  /*0240*/  FADD R4, RZ, R4 ;  /* 0x00000004ff047221 */ /* 0x004fc80000000000 */
[----:B---3--:R-:W-:Y:S01]  /*0250*/  FADD R4, R4, R5 ;  /* 0x0000000504047221 */ /* 0x008fe20000000000 */
[----:B------:R-:W-:-:S03]  /*0260*/  SHF.L.U32 R5, R57, 0x1, RZ ;  /* 0x0000000139057819 */ /* 0x000fc600000006ff */
[----:B----4-:R-:W-:Y:S01]  /*0270*/  FADD R4, R4, R7 ;  /* 0x0000000704047221 */ /* 0x010fe20000000000 */
[----:B------:R-:W-:-:S03]  /*0280*/  LOP3.LUT R5, R5, R0, RZ, 0xfc, !PT ;  /* 0x0000000005057212 */ /* 0x000fc600078efcff */
[----:B-----5:R-:W-:Y:S02]  /*0290*/  FADD R4, R4, R9 ;  /* 0x0000000904047221 */ /* 0x020fe40000000000 */
[----:B0-----:R-:W-:-:S04]  /*02a0*/  IMAD.WIDE.U32 R2, R5, 0x4, R2 ;  /* 0x0000000405027825 */ /* 0x001fc800078e0002 */
[----:B------:R-:W-:-:S04]  /*02b0*/  FADD R4, R4, R11 ;  /* 0x0000000b04047221 */ /* 0x000fc80000000000 */
        /* <DEDUP_REMOVED lines=21> */
[----:B------:R-:W-:-:S05]  /*0410*/  FADD R55, R4, R55 ;  /* 0x0000003704377221 */ /* 0x000fca0000000000 */
[----:B------:R-:W-:Y:S01]  /*0420*/  STG.E desc[UR4][R2.64], R55 ;  /* 0x0000003702007986 */ /* 0x000fe2000c101904 */
[----:B------:R-:W-:Y:S05]  /*0430*/  EXIT ;  /* 0x000000000000794d */ /* 0x000fea0003800000 */
.L_x_0:
[----:B------:R-:W-:-:S00]  /*0440*/  BRA `(.L_x_0) ;  /* 0xfffffffc00fc7947 */ /* 0x000fc0000383ffff */
[----:B------:R-:W-:-:S00]  /*0450*/  NOP ;  /* 0x0000000000007918 */ /* 0x000fc00000000000 */
        /* <DEDUP_REMOVED lines=10> */
.L_x_2:


//--------------------- .text.default_function_kernel_1 --------------------------
	.section	.text.default_function_kernel_1,"ax",@progbits
	.align	128
        .global         default_function_kernel_1
        .type           default_function_kernel_1,@function
        .size           default_function_kernel_1,(.L_x_3 - default_function_kernel_1)
        .other          default_function_kernel_1,@"STO_CUDA_ENTRY STV_DEFAULT"
default_function_kernel_1:
.text.default_function_kernel_1:
[----:B------:R-:W-:Y:S01]  /*0000*/  LDC R1, c[0x0][0x37c] ;  /* 0x0000df00ff017b82 */ /* 0x000fe20000000800 */
[----:B------:R-:W0:Y:S07]  /*0010*/  S2R R7, SR_TID.X ;  /* 0x0000000000077919 */ /* 0x000e2e0000002100 */
[----:B------:R-:W1:Y:S02]  /*0020*/  S2UR UR5, SR_CTAID.X ;  /* 0x00000000000579c3 */ /* 0x000e640000002500 */
[----:B-1----:R-:W-:Y:S01]  /*0030*/  USHF.L.U32 UR4, UR5, 0x1, URZ ;  /* 0x0000000105047899 */ /* 0x002fe200080006ff */
[----:B0-----:R-:W-:-:S05]  /*0040*/  SHF.R.U32.HI R0, RZ, 0x1, R7 ;  /* 0x00000001ff007819 */ /* 0x001fca0000011607 */
[----:B------:R-:W-:-:S04]  /*0050*/  LOP3.LUT R0, R0, UR4, RZ, 0xfc, !PT ;  /* 0x0000000400007c12 */ /* 0x000fc8000f8efcff */
[----:B------:R-:W-:-:S13]  /*0060*/  ISETP.GT.U32.AND P0, PT, R0, 0xaa, PT ;  /* 0x000000aa0000780c */ /* 0x000fda0003f04070 */
[----:B------:R-:W-:Y:S05]  /*0070*/  @P0 EXIT ;  /* 0x000000000000094d */ /* 0x000fea0003800000 */
[----:B------:R-:W0:Y:S01]  /*0080*/  LDC.64 R2, c[0x0][0x388] ;  /* 0x0000e200ff027b82 */ /* 0x000e220000000a00 */
[----:B------:R-:W1:Y:S01]  /*0090*/  LDCU.64 UR6, c[0x0][0x358] ;  /* 0x00006b00ff0677ac */ /* 0x000e620008000a00 */
[----:B------:R-:W-:-:S06]  /*00a0*/  USHF.L.U32 UR4, UR5, 0x2, URZ ;  /* 0x0000000205047899 */ /* 0x000fcc00080006ff */
[----:B------:R-:W2:Y:S01]  /*00b0*/  LDC.64 R4, c[0x0][0x380] ;  /* 0x0000e000ff047b82 */ /* 0x000ea20000000a00 */
[----:B------:R-:W-:-:S05]  /*00c0*/  LOP3.LUT R7, R7, UR4, RZ, 0xfc, !PT ;  /* 0x0000000407077c12 */ /* 0x000fca000f8efcff */
[----:B0-----:R-:W-:-:S06]  /*00d0*/  IMAD.WIDE.U32 R2, R7, 0x4, R2 ;  /* 0x0000000407027825 */ /* 0x001fcc00078e0002 */
[----:B-1----:R-:W3:Y:S01]  /*00e0*/  LDG.E.CONSTANT R2, desc[UR6][R2.64] ;  /* 0x0000000602027981 */ /* 0x002ee2000c1e9900 */
[----:B--2---:R-:W-:-:S04]  /*00f0*/  IMAD.WIDE.U32 R4, R7, 0x4, R4 ;  /* 0x0000000407047825 */ /* 0x004fc800078e0004 */
[----:B---3--:R-:W-:-:S05]  /*0100*/  FMUL R7, R2, 0.037037041038274765015 ;  /* 0x3d17b42702077820 */ /* 0x008fca0000400000 */
[----:B------:R-:W-:Y:S01]  /*0110*/  STG.E desc[UR6][R4.64], R7 ;  /* 0x0000000704007986 */ /* 0x000fe2000c101906 */
[----:B------:R-:W-:Y:S05]  /*0120*/  EXIT ;  /* 0x000000000000794d */ /* 0x000fea0003800000 */
.L_x_1:
        /* <DEDUP_REMOVED lines=13> */
.L_x_3:


//--------------------- .nv.shared.reserved.0     --------------------------
	.section	.nv.shared.reserved.0,"aw",@nobits
	.weak		__nv_reservedSMEM_offset_0_alias
	.size		__nv_reservedSMEM_offset_0_alias, 0, 64
	.other		__nv_reservedSMEM_offset_0_alias,@"STO_CUDA_RESERVED_SHARED STV_DEFAULT"
__nv_reservedSMEM_offset_0_alias:
	.zero		0
	.zero		64


//--------------------- .nv.constant0.default_function_kernel --------------------------
	.section	.nv.constant0.default_function_kernel,"a",@progbits
	.sectionflags	@""
	.align	4
.nv.constant0.default_function_kernel:
	.zero		912


//--------------------- .nv.constant0.default_function_kernel_1 --------------------------
	.section	.nv.constant0.default_function_kernel_1,"a",@progbits
	.sectionflags	@""
	.align	4
.nv.constant0.default_function_kernel_1:
	.zero		912


//--------------------- SYMBOLS --------------------------

	.type		.nv.reservedSmem.offset0,@object
	.size		.nv.reservedSmem.offset0,0x4
